//
// Generated by NVIDIA NVVM Compiler
//
// Compiler Build ID: CL-36424714
// Cuda compilation tools, release 13.0, V13.0.88
// Based on NVVM 20.0.0
//

.version 9.0
.target sm_100
.address_size 64

	// .globl	_Z11bitonic_gpuPii

.visible .entry _Z11bitonic_gpuPii(
	.param .u64 .ptr .align 1 _Z11bitonic_gpuPii_param_0,
	.param .u32 _Z11bitonic_gpuPii_param_1
)
{
	.reg .pred 	%p<37>;
	.reg .b32 	%r<69>;
	.reg .b64 	%rd<37>;

	ld.param.u64 	%rd20, [_Z11bitonic_gpuPii_param_0];
	ld.param.u32 	%r53, [_Z11bitonic_gpuPii_param_1];
	cvta.to.global.u64 	%rd1, %rd20;
	setp.lt.s32 	%p1, %r53, 2;
	@%p1 bra 	$L__BB0_53;
	and.b32  	%r1, %r53, 3;
	and.b32  	%r2, %r53, 2147483644;
	neg.s32 	%r3, %r2;
	add.s64 	%rd2, %rd1, 8;
	mov.b32 	%r64, 2;
$L__BB0_2:
	mov.u32 	%r66, %r64;
	bra.uni 	$L__BB0_25;
$L__BB0_3:
	setp.eq.s32 	%p20, %r1, 0;
	@%p20 bra 	$L__BB0_24;
	xor.b32  	%r6, %r65, %r66;
	setp.le.u32 	%p21, %r6, %r65;
	mul.wide.u32 	%rd29, %r65, 4;
	add.s64 	%rd3, %rd1, %rd29;
	@%p21 bra 	$L__BB0_10;
	and.b32  	%r61, %r65, %r64;
	setp.eq.s32 	%p22, %r61, 0;
	@%p22 bra 	$L__BB0_8;
	ld.global.u32 	%r7, [%rd3];
	mul.wide.u32 	%rd30, %r6, 4;
	add.s64 	%rd4, %rd1, %rd30;
	ld.global.u32 	%r8, [%rd4];
	setp.ge.s32 	%p23, %r7, %r8;
	@%p23 bra 	$L__BB0_10;
	st.global.u32 	[%rd3], %r8;
	st.global.u32 	[%rd4], %r7;
	bra.uni 	$L__BB0_10;
$L__BB0_8:
	ld.global.u32 	%r9, [%rd3];
	mul.wide.u32 	%rd31, %r6, 4;
	add.s64 	%rd5, %rd1, %rd31;
	ld.global.u32 	%r10, [%rd5];
	setp.le.s32 	%p24, %r9, %r10;
	@%p24 bra 	$L__BB0_10;
	st.global.u32 	[%rd3], %r10;
	st.global.u32 	[%rd5], %r9;
$L__BB0_10:
	setp.eq.s32 	%p25, %r1, 1;
	add.s32 	%r11, %r65, 1;
	@%p25 bra 	$L__BB0_24;
	xor.b32  	%r12, %r11, %r66;
	setp.le.u32 	%p26, %r12, %r11;
	@%p26 bra 	$L__BB0_17;
	and.b32  	%r62, %r11, %r64;
	setp.eq.s32 	%p27, %r62, 0;
	@%p27 bra 	$L__BB0_15;
	ld.global.u32 	%r13, [%rd3+4];
	mul.wide.u32 	%rd32, %r12, 4;
	add.s64 	%rd6, %rd1, %rd32;
	ld.global.u32 	%r14, [%rd6];
	setp.ge.s32 	%p28, %r13, %r14;
	@%p28 bra 	$L__BB0_17;
	st.global.u32 	[%rd3+4], %r14;
	st.global.u32 	[%rd6], %r13;
	bra.uni 	$L__BB0_17;
$L__BB0_15:
	ld.global.u32 	%r15, [%rd3+4];
	mul.wide.u32 	%rd33, %r12, 4;
	add.s64 	%rd7, %rd1, %rd33;
	ld.global.u32 	%r16, [%rd7];
	setp.le.s32 	%p29, %r15, %r16;
	@%p29 bra 	$L__BB0_17;
	st.global.u32 	[%rd3+4], %r16;
	st.global.u32 	[%rd7], %r15;
$L__BB0_17:
	setp.eq.s32 	%p30, %r1, 2;
	add.s32 	%r17, %r65, 2;
	@%p30 bra 	$L__BB0_24;
	xor.b32  	%r18, %r17, %r66;
	setp.le.u32 	%p31, %r18, %r17;
	@%p31 bra 	$L__BB0_24;
	and.b32  	%r63, %r17, %r64;
	setp.eq.s32 	%p32, %r63, 0;
	@%p32 bra 	$L__BB0_22;
	ld.global.u32 	%r19, [%rd3+8];
	mul.wide.u32 	%rd34, %r18, 4;
	add.s64 	%rd8, %rd1, %rd34;
	ld.global.u32 	%r20, [%rd8];
	setp.ge.s32 	%p33, %r19, %r20;
	@%p33 bra 	$L__BB0_24;
	st.global.u32 	[%rd3+8], %r20;
	st.global.u32 	[%rd8], %r19;
	bra.uni 	$L__BB0_24;
$L__BB0_22:
	ld.global.u32 	%r21, [%rd3+8];
	mul.wide.u32 	%rd35, %r18, 4;
	add.s64 	%rd9, %rd1, %rd35;
	ld.global.u32 	%r22, [%rd9];
	setp.le.s32 	%p34, %r21, %r22;
	@%p34 bra 	$L__BB0_24;
	st.global.u32 	[%rd3+8], %r22;
	st.global.u32 	[%rd9], %r21;
$L__BB0_24:
	setp.lt.u32 	%p35, %r23, 4;
	@%p35 bra 	$L__BB0_52;
$L__BB0_25:
	mov.u32 	%r23, %r66;
	setp.lt.u32 	%p2, %r53, 4;
	shr.u32 	%r66, %r23, 1;
	mov.b32 	%r65, 0;
	@%p2 bra 	$L__BB0_3;
	mov.b32 	%r67, 1;
	mov.u64 	%rd36, %rd2;
	mov.u32 	%r68, %r3;
$L__BB0_27:
	add.s32 	%r27, %r67, -1;
	xor.b32  	%r28, %r27, %r66;
	setp.le.u32 	%p3, %r28, %r27;
	@%p3 bra 	$L__BB0_33;
	and.b32  	%r57, %r27, %r64;
	setp.ne.s32 	%p4, %r57, 0;
	@%p4 bra 	$L__BB0_31;
	ld.global.u32 	%r29, [%rd36+-8];
	mul.wide.u32 	%rd22, %r28, 4;
	add.s64 	%rd11, %rd1, %rd22;
	ld.global.u32 	%r30, [%rd11];
	setp.le.s32 	%p6, %r29, %r30;
	@%p6 bra 	$L__BB0_33;
	st.global.u32 	[%rd36+-8], %r30;
	st.global.u32 	[%rd11], %r29;
	bra.uni 	$L__BB0_33;
$L__BB0_31:
	ld.global.u32 	%r31, [%rd36+-8];
	mul.wide.u32 	%rd21, %r28, 4;
	add.s64 	%rd12, %rd1, %rd21;
	ld.global.u32 	%r32, [%rd12];
	setp.ge.s32 	%p5, %r31, %r32;
	@%p5 bra 	$L__BB0_33;
	st.global.u32 	[%rd36+-8], %r32;
	st.global.u32 	[%rd12], %r31;
$L__BB0_33:
	add.s32 	%r33, %r67, 2;
	xor.b32  	%r34, %r67, %r66;
	setp.le.u32 	%p7, %r34, %r67;
	@%p7 bra 	$L__BB0_39;
	and.b32  	%r58, %r67, %r64;
	setp.eq.s32 	%p8, %r58, 0;
	@%p8 bra 	$L__BB0_37;
	ld.global.u32 	%r35, [%rd36+-4];
	mul.wide.u32 	%rd23, %r34, 4;
	add.s64 	%rd13, %rd1, %rd23;
	ld.global.u32 	%r36, [%rd13];
	setp.ge.s32 	%p9, %r35, %r36;
	@%p9 bra 	$L__BB0_39;
	st.global.u32 	[%rd36+-4], %r36;
	st.global.u32 	[%rd13], %r35;
	bra.uni 	$L__BB0_39;
$L__BB0_37:
	ld.global.u32 	%r37, [%rd36+-4];
	mul.wide.u32 	%rd24, %r34, 4;
	add.s64 	%rd14, %rd1, %rd24;
	ld.global.u32 	%r38, [%rd14];
	setp.le.s32 	%p10, %r37, %r38;
	@%p10 bra 	$L__BB0_39;
	st.global.u32 	[%rd36+-4], %r38;
	st.global.u32 	[%rd14], %r37;
$L__BB0_39:
	add.s32 	%r39, %r67, 1;
	xor.b32  	%r40, %r39, %r66;
	setp.le.u32 	%p11, %r40, %r39;
	@%p11 bra 	$L__BB0_45;
	and.b32  	%r59, %r39, %r64;
	setp.eq.s32 	%p12, %r59, 0;
	@%p12 bra 	$L__BB0_43;
	ld.global.u32 	%r41, [%rd36];
	mul.wide.u32 	%rd25, %r40, 4;
	add.s64 	%rd15, %rd1, %rd25;
	ld.global.u32 	%r42, [%rd15];
	setp.ge.s32 	%p13, %r41, %r42;
	@%p13 bra 	$L__BB0_45;
	st.global.u32 	[%rd36], %r42;
	st.global.u32 	[%rd15], %r41;
	bra.uni 	$L__BB0_45;
$L__BB0_43:
	ld.global.u32 	%r43, [%rd36];
	mul.wide.u32 	%rd26, %r40, 4;
	add.s64 	%rd16, %rd1, %rd26;
	ld.global.u32 	%r44, [%rd16];
	setp.le.s32 	%p14, %r43, %r44;
	@%p14 bra 	$L__BB0_45;
	st.global.u32 	[%rd36], %r44;
	st.global.u32 	[%rd16], %r43;
$L__BB0_45:
	xor.b32  	%r45, %r33, %r66;
	setp.le.u32 	%p15, %r45, %r33;
	@%p15 bra 	$L__BB0_51;
	and.b32  	%r60, %r33, %r64;
	setp.eq.s32 	%p16, %r60, 0;
	@%p16 bra 	$L__BB0_49;
	ld.global.u32 	%r46, [%rd36+4];
	mul.wide.u32 	%rd27, %r45, 4;
	add.s64 	%rd17, %rd1, %rd27;
	ld.global.u32 	%r47, [%rd17];
	setp.ge.s32 	%p17, %r46, %r47;
	@%p17 bra 	$L__BB0_51;
	st.global.u32 	[%rd36+4], %r47;
	st.global.u32 	[%rd17], %r46;
	bra.uni 	$L__BB0_51;
$L__BB0_49:
	ld.global.u32 	%r48, [%rd36+4];
	mul.wide.u32 	%rd28, %r45, 4;
	add.s64 	%rd18, %rd1, %rd28;
	ld.global.u32 	%r49, [%rd18];
	setp.le.s32 	%p18, %r48, %r49;
	@%p18 bra 	$L__BB0_51;
	st.global.u32 	[%rd36+4], %r49;
	st.global.u32 	[%rd18], %r48;
$L__BB0_51:
	add.s32 	%r68, %r68, 4;
	add.s32 	%r67, %r67, 4;
	add.s64 	%rd36, %rd36, 16;
	setp.eq.s32 	%p19, %r68, 0;
	mov.u32 	%r65, %r2;
	@%p19 bra 	$L__BB0_3;
	bra.uni 	$L__BB0_27;
$L__BB0_52:
	shl.b32 	%r64, %r64, 1;
	setp.le.s32 	%p36, %r64, %r53;
	@%p36 bra 	$L__BB0_2;
$L__BB0_53:
	ret;

}


// ===== COMPILED SASS (sm_100) =====

	.target	sm_100

	.elftype	@"ET_EXEC"


//--------------------- .note.nv.tkinfo           --------------------------
	.section	.note.nv.tkinfo,"",@"SHT_NOTE"
	.sectionflags	@"SHF_NOTE_NV_TKINFO"
	.tkinfo
        /*0018*/ 	.word	0x00000002
        /*0030*/ 	.string	""
        /*0030*/ 	.string	"ptxas"
        /*0030*/ 	.string	"Cuda compilation tools, release 13.0, V13.0.88"
        /*0030*/ 	.string	"Build cuda_13.0.r13.0/compiler.36424714_0"
        /*0030*/ 	.string	"-arch sm_100 -m 64 "



//--------------------- .note.nv.cuinfo           --------------------------
	.section	.note.nv.cuinfo,"",@"SHT_NOTE"
	.sectionflags	@"SHF_NOTE_NV_CUINFO"
        /*0018*/ 	.short	0x0002
        /*001a*/ 	.short	0x0064
        /*001c*/ 	.short	0x0082
	.zero		2


//--------------------- .nv.info                  --------------------------
	.section	.nv.info,"",@"SHT_CUDA_INFO"
	.align	4


	//----- nvinfo : EIATTR_REGCOUNT
	.align		4
        /*0000*/ 	.byte	0x04, 0x2f
        /*0002*/ 	.short	(.L_1 - .L_0)
	.align		4
.L_0:
        /*0004*/ 	.word	index@(_Z11bitonic_gpuPii)
        /*0008*/ 	.word	0x00000011


	//----- nvinfo : EIATTR_FRAME_SIZE
	.align		4
.L_1:
        /*000c*/ 	.byte	0x04, 0x11
        /*000e*/ 	.short	(.L_3 - .L_2)
	.align		4
.L_2:
        /*0010*/ 	.word	index@(_Z11bitonic_gpuPii)
        /*0014*/ 	.word	0x00000000


	//----- nvinfo : EIATTR_MIN_STACK_SIZE
	.align		4
.L_3:
        /*0018*/ 	.byte	0x04, 0x12
        /*001a*/ 	.short	(.L_5 - .L_4)
	.align		4
.L_4:
        /*001c*/ 	.word	index@(_Z11bitonic_gpuPii)
        /*0020*/ 	.word	0x00000000
.L_5:


//--------------------- .nv.compat                --------------------------
	.section	.nv.compat,"",@"SHT_CUDA_COMPAT_INFO"
	.align	4
        /*0000*/ 	.byte	0x02, 0x09, 0x00, 0x00, 0x02, 0x02, 0x01, 0x00, 0x02, 0x05, 0x05, 0x00, 0x03, 0x07, 0x01, 0x01
        /*0010*/ 	.byte	0x02, 0x03, 0x00, 0x00, 0x02, 0x06, 0x01, 0x00, 0x04, 0x0b, 0x08, 0x00, 0x09, 0x00, 0x00, 0x00
        /*0020*/ 	.byte	0x00, 0x00, 0x00, 0x00


//--------------------- .nv.info._Z11bitonic_gpuPii --------------------------
	.section	.nv.info._Z11bitonic_gpuPii,"",@"SHT_CUDA_INFO"
	.sectionflags	@""
	.align	4


	//----- nvinfo : EIATTR_CUDA_API_VERSION
	.align		4
        /*0000*/ 	.byte	0x04, 0x37
        /*0002*/ 	.short	(.L_7 - .L_6)
.L_6:
        /*0004*/ 	.word	0x00000082


	//----- nvinfo : EIATTR_KPARAM_INFO
	.align		4
.L_7:
        /*0008*/ 	.byte	0x04, 0x17
        /*000a*/ 	.short	(.L_9 - .L_8)
.L_8:
        /*000c*/ 	.word	0x00000000
        /*0010*/ 	.short	0x0001
        /*0012*/ 	.short	0x0008
        /*0014*/ 	.byte	0x00, 0xf0, 0x11, 0x00


	//----- nvinfo : EIATTR_KPARAM_INFO
	.align		4
.L_9:
        /*0018*/ 	.byte	0x04, 0x17
        /*001a*/ 	.short	(.L_11 - .L_10)
.L_10:
        /*001c*/ 	.word	0x00000000
        /*0020*/ 	.short	0x0000
        /*0022*/ 	.short	0x0000
        /*0024*/ 	.byte	0x00, 0xf5, 0x21, 0x00


	//----- nvinfo : EIATTR_SPARSE_MMA_MASK
	.align		4
.L_11:
        /*0028*/ 	.byte	0x03, 0x50
        /*002a*/ 	.short	0x0000


	//----- nvinfo : EIATTR_MAXREG_COUNT
	.align		4
        /*002c*/ 	.byte	0x03, 0x1b
        /*002e*/ 	.short	0x00ff


	//----- nvinfo : EIATTR_MERCURY_ISA_VERSION
	.align		4
        /*0030*/ 	.byte	0x03, 0x5f
        /*0032*/ 	.short	0x0101


	//----- nvinfo : EIATTR_VRC_CTA_INIT_COUNT
	.align		4
        /*0034*/ 	.byte	0x02, 0x4a
	.zero		1
	.zero		1


	//----- nvinfo : EIATTR_EXIT_INSTR_OFFSETS
	.align		4
        /*0038*/ 	.byte	0x04, 0x1c
        /*003a*/ 	.short	(.L_13 - .L_12)


	//   ....[0]....
.L_12:
        /*003c*/ 	.word	0x00000030


	//   ....[1]....
        /*0040*/ 	.word	0x00000b70


	//----- nvinfo : EIATTR_CBANK_PARAM_SIZE
	.align		4
.L_13:
        /*0044*/ 	.byte	0x03, 0x19
        /*0046*/ 	.short	0x000c


	//----- nvinfo : EIATTR_PARAM_CBANK
	.align		4
        /*0048*/ 	.byte	0x04, 0x0a
        /*004a*/ 	.short	(.L_15 - .L_14)
	.align		4
.L_14:
        /*004c*/ 	.word	index@(.nv.constant0._Z11bitonic_gpuPii)
        /*0050*/ 	.short	0x0380
        /*0052*/ 	.short	0x000c


	//----- nvinfo : EIATTR_SW_WAR
	.align		4
.L_15:
        /*0054*/ 	.byte	0x04, 0x36
        /*0056*/ 	.short	(.L_17 - .L_16)
.L_16:
        /*0058*/ 	.word	0x00000008
.L_17:


//--------------------- .nv.callgraph             --------------------------
	.section	.nv.callgraph,"",@"SHT_CUDA_CALLGRAPH"
	.align	4
	.sectionentsize	8
	.align		4
        /*0000*/ 	.word	0x00000000
	.align		4
        /*0004*/ 	.word	0xffffffff
	.align		4
        /*0008*/ 	.word	0x00000000
	.align		4
        /*000c*/ 	.word	0xfffffffe
	.align		4
        /*0010*/ 	.word	0x00000000
	.align		4
        /*0014*/ 	.word	0xfffffffd
	.align		4
        /*0018*/ 	.word	0x00000000
	.align		4
        /*001c*/ 	.word	0xfffffffc


//--------------------- .text._Z11bitonic_gpuPii  --------------------------
	.section	.text._Z11bitonic_gpuPii,"ax",@progbits
	.align	128
        .global         _Z11bitonic_gpuPii
        .type           _Z11bitonic_gpuPii,@function
        .size           _Z11bitonic_gpuPii,(.L_x_19 - _Z11bitonic_gpuPii)
        .other          _Z11bitonic_gpuPii,@"STO_CUDA_ENTRY STV_DEFAULT"
_Z11bitonic_gpuPii:
.text._Z11bitonic_gpuPii:
[----:B------:R-:W-:Y:S08]  /*0000*/  LDC R1, c[0x0][0x37c] ;  /* 0x0000df00ff017b82 */ /* 0x000ff00000000800 */
[----:B------:R-:W0:Y:S02]  /*0010*/  LDC R2, c[0x0][0x388] ;  /* 0x0000e200ff027b82 */ /* 0x000e240000000800 */
[----:B0-----:R-:W-:-:S13]  /*0020*/  ISETP.GE.AND P0, PT, R2, 0x2, PT ;  /* 0x000000020200780c */ /* 0x001fda0003f06270 */
[----:B------:R-:W-:Y:S05]  /*0030*/  @!P0 EXIT ;  /* 0x000000000000894d */ /* 0x000fea0003800000 */
[----:B------:R-:W0:Y:S01]  /*0040*/  LDCU.64 UR6, c[0x0][0x380] ;  /* 0x00007000ff0677ac */ /* 0x000e220008000a00 */
[C---:B------:R-:W-:Y:S02]  /*0050*/  LOP3.LUT R0, R2.reuse, 0x7ffffffc, RZ, 0xc0, !PT ;  /* 0x7ffffffc02007812 */ /* 0x040fe400078ec0ff */
[----:B------:R-:W-:Y:S01]  /*0060*/  LOP3.LUT R2, R2, 0x3, RZ, 0xc0, !PT ;  /* 0x0000000302027812 */ /* 0x000fe200078ec0ff */
[----:B------:R-:W1:Y:S02]  /*0070*/  LDCU.64 UR10, c[0x0][0x358] ;  /* 0x00006b00ff0a77ac */ /* 0x000e640008000a00 */
[----:B------:R-:W-:Y:S01]  /*0080*/  IMAD.MOV R3, RZ, RZ, -R0 ;  /* 0x000000ffff037224 */ /* 0x000fe200078e0a00 */
[----:B------:R-:W-:Y:S01]  /*0090*/  UMOV UR4, 0x2 ;  /* 0x0000000200047882 */ /* 0x000fe20000000000 */
[----:B0-----:R-:W-:-:S04]  /*00a0*/  UIADD3 UR6, UP0, UPT, UR6, 0x8, URZ ;  /* 0x0000000806067890 */ /* 0x001fc8000ff1e0ff */
[----:B-1----:R-:W-:-:S12]  /*00b0*/  UIADD3.X UR7, UPT, UPT, URZ, UR7, URZ, UP0, !UPT ;  /* 0x00000007ff077290 */ /* 0x002fd800087fe4ff */
.L_x_17:
[----:B0123--:R-:W-:-:S05]  /*00c0*/  UMOV UR5, UR4 ;  /* 0x0000000400057c82 */ /* 0x00ffca0008000000 */
.L_x_16:
[----:B0-----:R-:W0:Y:S01]  /*00d0*/  LDCU UR9, c[0x0][0x388] ;  /* 0x00007100ff0977ac */ /* 0x001e220008000800 */
[----:B------:R-:W-:Y:S01]  /*00e0*/  IMAD.MOV.U32 R11, RZ, RZ, RZ ;  /* 0x000000ffff0b7224 */ /* 0x000fe200078e00ff */
[----:B------:R-:W-:Y:S01]  /*00f0*/  UMOV UR8, UR5 ;  /* 0x0000000500087c82 */ /* 0x000fe20008000000 */
[----:B------:R-:W-:Y:S02]  /*0100*/  USHF.R.U32.HI UR5, URZ, 0x1, UR5 ;  /* 0x00000001ff057899 */ /* 0x000fe40008011605 */
[----:B0-----:R-:W-:-:S09]  /*0110*/  UISETP.GE.U32.AND UP0, UPT, UR9, 0x4, UPT ;  /* 0x000000040900788c */ /* 0x001fd2000bf06070 */
[----:B-123--:R-:W-:Y:S05]  /*0120*/  BRA.U !UP0, `(.L_x_0) ;  /* 0x00000005086c7547 */ /* 0x00efea000b800000 */
[----:B------:R-:W0:Y:S01]  /*0130*/  LDC.64 R4, c[0x0][0x380] ;  /* 0x0000e000ff047b82 */ /* 0x000e220000000a00 */
[----:B------:R-:W-:Y:S02]  /*0140*/  IMAD.MOV.U32 R9, RZ, RZ, 0x1 ;  /* 0x00000001ff097424 */ /* 0x000fe400078e00ff */
[----:B------:R-:W-:Y:S02]  /*0150*/  IMAD.U32 R6, RZ, RZ, UR6 ;  /* 0x00000006ff067e24 */ /* 0x000fe4000f8e00ff */
[----:B------:R-:W-:Y:S02]  /*0160*/  IMAD.U32 R7, RZ, RZ, UR7 ;  /* 0x00000007ff077e24 */ /* 0x000fe4000f8e00ff */
[----:B------:R-:W-:-:S07]  /*0170*/  IMAD.MOV.U32 R8, RZ, RZ, R3 ;  /* 0x000000ffff087224 */ /* 0x000fce00078e0003 */
.L_x_9:
[----:B------:R-:W-:Y:S02]  /*0180*/  VIADD R10, R9, 0xffffffff ;  /* 0xffffffff090a7836 */ /* 0x000fe40000000000 */
[----:B------:R-:W-:-:S03]  /*0190*/  VIADD R8, R8, 0x4 ;  /* 0x0000000408087836 */ /* 0x000fc60000000000 */
[----:B------:R-:W-:Y:S02]  /*01a0*/  LOP3.LUT R11, R10, UR5, RZ, 0x3c, !PT ;  /* 0x000000050a0b7c12 */ /* 0x000fe4000f8e3cff */
[----:B------:R-:W-:Y:S02]  /*01b0*/  ISETP.NE.AND P0, PT, R8, RZ, PT ;  /* 0x000000ff0800720c */ /* 0x000fe40003f05270 */
[----:B------:R-:W-:-:S13]  /*01c0*/  ISETP.GT.U32.AND P1, PT, R11, R10, PT ;  /* 0x0000000a0b00720c */ /* 0x000fda0003f24070 */
[----:B------:R-:W-:Y:S05]  /*01d0*/  @!P1 BRA `(.L_x_1) ;  /* 0x0000000000409947 */ /* 0x000fea0003800000 */
[----:B------:R-:W-:-:S13]  /*01e0*/  LOP3.LUT P1, RZ, R10, UR4, RZ, 0xc0, !PT ;  /* 0x000000040aff7c12 */ /* 0x000fda000f82c0ff */
[----:B------:R-:W-:Y:S05]  /*01f0*/  @P1 BRA `(.L_x_2) ;  /* 0x0000000000201947 */ /* 0x000fea0003800000 */
[----:B0-----:R-:W-:Y:S01]  /*0200*/  IMAD.WIDE.U32 R10, R11, 0x4, R4 ;  /* 0x000000040b0a7825 */ /* 0x001fe200078e0004 */
[----:B------:R-:W2:Y:S04]  /*0210*/  LDG.E R13, desc[UR10][R6.64+-0x8] ;  /* 0xfffff80a060d7981 */ /* 0x000ea8000c1e1900 */
[----:B------:R-:W2:Y:S02]  /*0220*/  LDG.E R12, desc[UR10][R10.64] ;  /* 0x0000000a0a0c7981 */ /* 0x000ea4000c1e1900 */
[----:B--2---:R-:W-:-:S13]  /*0230*/  ISETP.GT.AND P1, PT, R13, R12, PT ;  /* 0x0000000c0d00720c */ /* 0x004fda0003f24270 */
[----:B------:R-:W-:Y:S05]  /*0240*/  @!P1 BRA `(.L_x_1) ;  /* 0x0000000000249947 */ /* 0x000fea0003800000 */
[----:B------:R2:W-:Y:S04]  /*0250*/  STG.E desc[UR10][R6.64+-0x8], R12 ;  /* 0xfffff80c06007986 */ /* 0x0005e8000c10190a */
[----:B------:R2:W-:Y:S01]  /*0260*/  STG.E desc[UR10][R10.64], R13 ;  /* 0x0000000d0a007986 */ /* 0x0005e2000c10190a */
[----:B------:R-:W-:Y:S05]  /*0270*/  BRA `(.L_x_1) ;  /* 0x0000000000187947 */ /* 0x000fea0003800000 */
.L_x_2:
[----:B0-----:R-:W-:Y:S01]  /*0280*/  IMAD.WIDE.U32 R10, R11, 0x4, R4 ;  /* 0x000000040b0a7825 */ /* 0x001fe200078e0004 */
[----:B------:R-:W2:Y:S04]  /*0290*/  LDG.E R13, desc[UR10][R6.64+-0x8] ;  /* 0xfffff80a060d7981 */ /* 0x000ea8000c1e1900 */
[----:B------:R-:W2:Y:S02]  /*02a0*/  LDG.E R12, desc[UR10][R10.64] ;  /* 0x0000000a0a0c7981 */ /* 0x000ea4000c1e1900 */
[----:B--2---:R-:W-:-:S13]  /*02b0*/  ISETP.GE.AND P1, PT, R13, R12, PT ;  /* 0x0000000c0d00720c */ /* 0x004fda0003f26270 */
[----:B------:R1:W-:Y:S04]  /*02c0*/  @!P1 STG.E desc[UR10][R6.64+-0x8], R12 ;  /* 0xfffff80c06009986 */ /* 0x0003e8000c10190a */
[----:B------:R1:W-:Y:S02]  /*02d0*/  @!P1 STG.E desc[UR10][R10.64], R13 ;  /* 0x0000000d0a009986 */ /* 0x0003e4000c10190a */
.L_x_1:
[C---:B-12---:R-:W-:Y:S01]  /*02e0*/  LOP3.LUT R13, R9.reuse, UR5, RZ, 0x3c, !PT ;  /* 0x00000005090d7c12 */ /* 0x046fe2000f8e3cff */
[----:B------:R-:W-:-:S03]  /*02f0*/  VIADD R10, R9, 0x2 ;  /* 0x00000002090a7836 */ /* 0x000fc60000000000 */
[----:B------:R-:W-:-:S13]  /*0300*/  ISETP.GT.U32.AND P1, PT, R13, R9, PT ;  /* 0x000000090d00720c */ /* 0x000fda0003f24070 */
[----:B------:R-:W-:Y:S05]  /*0310*/  @!P1 BRA `(.L_x_3) ;  /* 0x0000000000409947 */ /* 0x000fea0003800000 */
[----:B------:R-:W-:-:S13]  /*0320*/  LOP3.LUT P1, RZ, R9, UR4, RZ, 0xc0, !PT ;  /* 0x0000000409ff7c12 */ /* 0x000fda000f82c0ff */
[----:B------:R-:W-:Y:S05]  /*0330*/  @!P1 BRA `(.L_x_4) ;  /* 0x0000000000209947 */ /* 0x000fea0003800000 */
[----:B0-----:R-:W-:Y:S01]  /*0340*/  IMAD.WIDE.U32 R12, R13, 0x4, R4 ;  /* 0x000000040d0c7825 */ /* 0x001fe200078e0004 */
[----:B------:R-:W2:Y:S04]  /*0350*/  LDG.E R11, desc[UR10][R6.64+-0x4] ;  /* 0xfffffc0a060b7981 */ /* 0x000ea8000c1e1900 */
[----:B------:R-:W2:Y:S02]  /*0360*/  LDG.E R14, desc[UR10][R12.64] ;  /* 0x0000000a0c0e7981 */ /* 0x000ea4000c1e1900 */
[----:B--2---:R-:W-:-:S13]  /*0370*/  ISETP.GE.AND P1, PT, R11, R14, PT ;  /* 0x0000000e0b00720c */ /* 0x004fda0003f26270 */
[----:B------:R-:W-:Y:S05]  /*0380*/  @P1 BRA `(.L_x_3) ;  /* 0x0000000000241947 */ /* 0x000fea0003800000 */
[----:B------:R2:W-:Y:S04]  /*0390*/  STG.E desc[UR10][R6.64+-0x4], R14 ;  /* 0xfffffc0e06007986 */ /* 0x0005e8000c10190a */
[----:B------:R2:W-:Y:S01]  /*03a0*/  STG.E desc[UR10][R12.64], R11 ;  /* 0x0000000b0c007986 */ /* 0x0005e2000c10190a */
[----:B------:R-:W-:Y:S05]  /*03b0*/  BRA `(.L_x_3) ;  /* 0x0000000000187947 */ /* 0x000fea0003800000 */
.L_x_4:
[----:B0-----:R-:W-:Y:S01]  /*03c0*/  IMAD.WIDE.U32 R12, R13, 0x4, R4 ;  /* 0x000000040d0c7825 */ /* 0x001fe200078e0004 */
[----:B------:R-:W2:Y:S04]  /*03d0*/  LDG.E R11, desc[UR10][R6.64+-0x4] ;  /* 0xfffffc0a060b7981 */ /* 0x000ea8000c1e1900 */
[----:B------:R-:W2:Y:S02]  /*03e0*/  LDG.E R14, desc[UR10][R12.64] ;  /* 0x0000000a0c0e7981 */ /* 0x000ea4000c1e1900 */
[----:B--2---:R-:W-:-:S13]  /*03f0*/  ISETP.GT.AND P1, PT, R11, R14, PT ;  /* 0x0000000e0b00720c */ /* 0x004fda0003f24270 */
[----:B------:R1:W-:Y:S04]  /*0400*/  @P1 STG.E desc[UR10][R6.64+-0x4], R14 ;  /* 0xfffffc0e06001986 */ /* 0x0003e8000c10190a */
[----:B------:R1:W-:Y:S02]  /*0410*/  @P1 STG.E desc[UR10][R12.64], R11 ;  /* 0x0000000b0c001986 */ /* 0x0003e4000c10190a */
.L_x_3:
[----:B-12---:R-:W-:-:S05]  /*0420*/  VIADD R11, R9, 0x1 ;  /* 0x00000001090b7836 */ /* 0x006fca0000000000 */
[----:B------:R-:W-:-:S04]  /*0430*/  LOP3.LUT R13, R11, UR5, RZ, 0x3c, !PT ;  /* 0x000000050b0d7c12 */ /* 0x000fc8000f8e3cff */
        /* <DEDUP_REMOVED lines=12> */
.L_x_6:
[----:B0-----:R-:W-:Y:S01]  /*0500*/  IMAD.WIDE.U32 R12, R13, 0x4, R4 ;  /* 0x000000040d0c7825 */ /* 0x001fe200078e0004 */
[----:B------:R-:W2:Y:S04]  /*0510*/  LDG.E R11, desc[UR10][R6.64] ;  /* 0x0000000a060b7981 */ /* 0x000ea8000c1e1900 */
[----:B------:R-:W2:Y:S02]  /*0520*/  LDG.E R14, desc[UR10][R12.64] ;  /* 0x0000000a0c0e7981 */ /* 0x000ea4000c1e1900 */
[----:B--2---:R-:W-:-:S13]  /*0530*/  ISETP.GT.AND P1, PT, R11, R14, PT ;  /* 0x0000000e0b00720c */ /* 0x004fda0003f24270 */
[----:B------:R1:W-:Y:S04]  /*0540*/  @P1 STG.E desc[UR10][R6.64], R14 ;  /* 0x0000000e06001986 */ /* 0x0003e8000c10190a */
[----:B------:R1:W-:Y:S02]  /*0550*/  @P1 STG.E desc[UR10][R12.64], R11 ;  /* 0x0000000b0c001986 */ /* 0x0003e4000c10190a */
.L_x_5:
[----:B-12---:R-:W-:-:S04]  /*0560*/  LOP3.LUT R11, R10, UR5, RZ, 0x3c, !PT ;  /* 0x000000050a0b7c12 */ /* 0x006fc8000f8e3cff */
        /* <DEDUP_REMOVED lines=12> */
.L_x_8:
[----:B0-----:R-:W-:Y:S01]  /*0630*/  IMAD.WIDE.U32 R10, R11, 0x4, R4 ;  /* 0x000000040b0a7825 */ /* 0x001fe200078e0004 */
[----:B------:R-:W2:Y:S04]  /*0640*/  LDG.E R13, desc[UR10][R6.64+0x4] ;  /* 0x0000040a060d7981 */ /* 0x000ea8000c1e1900 */
[----:B------:R-:W2:Y:S02]  /*0650*/  LDG.E R12, desc[UR10][R10.64] ;  /* 0x0000000a0a0c7981 */ /* 0x000ea4000c1e1900 */
[----:B--2---:R-:W-:-:S13]  /*0660*/  ISETP.GT.AND P1, PT, R13, R12, PT ;  /* 0x0000000c0d00720c */ /* 0x004fda0003f24270 */
[----:B------:R1:W-:Y:S04]  /*0670*/  @P1 STG.E desc[UR10][R6.64+0x4], R12 ;  /* 0x0000040c06001986 */ /* 0x0003e8000c10190a */
[----:B------:R1:W-:Y:S02]  /*0680*/  @P1 STG.E desc[UR10][R10.64], R13 ;  /* 0x0000000d0a001986 */ /* 0x0003e4000c10190a */
.L_x_7:
[----:B-12---:R-:W-:Y:S01]  /*0690*/  IADD3 R6, P1, PT, R6, 0x10, RZ ;  /* 0x0000001006067810 */ /* 0x006fe20007f3e0ff */
[----:B------:R-:W-:-:S04]  /*06a0*/  VIADD R9, R9, 0x4 ;  /* 0x0000000409097836 */ /* 0x000fc80000000000 */
[----:B------:R-:W-:Y:S01]  /*06b0*/  IMAD.X R7, RZ, RZ, R7, P1 ;  /* 0x000000ffff077224 */ /* 0x000fe200008e0607 */
[----:B------:R-:W-:Y:S07]  /*06c0*/  @P0 BRA `(.L_x_9) ;  /* 0xfffffff800ac0947 */ /* 0x000fee000383ffff */
[----:B------:R-:W-:-:S07]  /*06d0*/  IMAD.MOV.U32 R11, RZ, RZ, R0 ;  /* 0x000000ffff0b7224 */ /* 0x000fce00078e0000 */
.L_x_0:
[----:B------:R-:W-:-:S13]  /*06e0*/  ISETP.NE.AND P0, PT, R2, RZ, PT ;  /* 0x000000ff0200720c */ /* 0x000fda0003f05270 */
[----:B------:R-:W-:Y:S05]  /*06f0*/  @!P0 BRA `(.L_x_10) ;  /* 0x0000000400048947 */ /* 0x000fea0003800000 */
[----:B------:R-:W0:Y:S01]  /*0700*/  LDC.64 R6, c[0x0][0x380] ;  /* 0x0000e000ff067b82 */ /* 0x000e220000000a00 */
[----:B------:R-:W-:-:S04]  /*0710*/  LOP3.LUT R9, R11, UR5, RZ, 0x3c, !PT ;  /* 0x000000050b097c12 */ /* 0x000fc8000f8e3cff */
[----:B------:R-:W-:Y:S01]  /*0720*/  ISETP.GT.U32.AND P0, PT, R9, R11, PT ;  /* 0x0000000b0900720c */ /* 0x000fe20003f04070 */
[----:B0-----:R-:W-:-:S12]  /*0730*/  IMAD.WIDE.U32 R4, R11, 0x4, R6 ;  /* 0x000000040b047825 */ /* 0x001fd800078e0006 */
[----:B------:R-:W-:Y:S05]  /*0740*/  @!P0 BRA `(.L_x_11) ;  /* 0x0000000000408947 */ /* 0x000fea0003800000 */
[----:B------:R-:W-:-:S13]  /*0750*/  LOP3.LUT P0, RZ, R11, UR4, RZ, 0xc0, !PT ;  /* 0x000000040bff7c12 */ /* 0x000fda000f80c0ff */
[----:B------:R-:W-:Y:S05]  /*0760*/  @!P0 BRA `(.L_x_12) ;  /* 0x0000000000208947 */ /* 0x000fea0003800000 */
[----:B------:R-:W-:Y:S01]  /*0770*/  IMAD.WIDE.U32 R8, R9, 0x4, R6 ;  /* 0x0000000409087825 */ /* 0x000fe200078e0006 */
[----:B------:R-:W2:Y:S04]  /*0780*/  LDG.E R13, desc[UR10][R4.64] ;  /* 0x0000000a040d7981 */ /* 0x000ea8000c1e1900 */
[----:B------:R-:W2:Y:S02]  /*0790*/  LDG.E R10, desc[UR10][R8.64] ;  /* 0x0000000a080a7981 */ /* 0x000ea4000c1e1900 */
[----:B--2---:R-:W-:-:S13]  /*07a0*/  ISETP.GE.AND P0, PT, R13, R10, PT ;  /* 0x0000000a0d00720c */ /* 0x004fda0003f06270 */
[----:B------:R-:W-:Y:S05]  /*07b0*/  @P0 BRA `(.L_x_11) ;  /* 0x0000000000240947 */ /* 0x000fea0003800000 */
[----:B------:R1:W-:Y:S04]  /*07c0*/  STG.E desc[UR10][R4.64], R10 ;  /* 0x0000000a04007986 */ /* 0x0003e8000c10190a */
[----:B------:R1:W-:Y:S01]  /*07d0*/  STG.E desc[UR10][R8.64], R13 ;  /* 0x0000000d08007986 */ /* 0x0003e2000c10190a */
[----:B------:R-:W-:Y:S05]  /*07e0*/  BRA `(.L_x_11) ;  /* 0x0000000000187947 */ /* 0x000fea0003800000 */
.L_x_12:
[----:B------:R-:W-:Y:S01]  /*07f0*/  IMAD.WIDE.U32 R8, R9, 0x4, R6 ;  /* 0x0000000409087825 */ /* 0x000fe200078e0006 */
[----:B------:R-:W2:Y:S04]  /*0800*/  LDG.E R13, desc[UR10][R4.64] ;  /* 0x0000000a040d7981 */ /* 0x000ea8000c1e1900 */
[----:B------:R-:W2:Y:S02]  /*0810*/  LDG.E R10, desc[UR10][R8.64] ;  /* 0x0000000a080a7981 */ /* 0x000ea4000c1e1900 */
[----:B--2---:R-:W-:-:S13]  /*0820*/  ISETP.GT.AND P0, PT, R13, R10, PT ;  /* 0x0000000a0d00720c */ /* 0x004fda0003f04270 */
[----:B------:R0:W-:Y:S04]  /*0830*/  @P0 STG.E desc[UR10][R4.64], R10 ;  /* 0x0000000a04000986 */ /* 0x0001e8000c10190a */
[----:B------:R0:W-:Y:S02]  /*0840*/  @P0 STG.E desc[UR10][R8.64], R13 ;  /* 0x0000000d08000986 */ /* 0x0001e4000c10190a */
.L_x_11:
[----:B------:R-:W-:-:S13]  /*0850*/  ISETP.NE.AND P0, PT, R2, 0x1, PT ;  /* 0x000000010200780c */ /* 0x000fda0003f05270 */
[----:B------:R-:W-:Y:S05]  /*0860*/  @!P0 BRA `(.L_x_10) ;  /* 0x0000000000a88947 */ /* 0x000fea0003800000 */
[----:B01----:R-:W-:-:S05]  /*0870*/  VIADD R8, R11, 0x1 ;  /* 0x000000010b087836 */ /* 0x003fca0000000000 */
[----:B------:R-:W-:-:S04]  /*0880*/  LOP3.LUT R9, R8, UR5, RZ, 0x3c, !PT ;  /* 0x0000000508097c12 */ /* 0x000fc8000f8e3cff */
[----:B------:R-:W-:-:S13]  /*0890*/  ISETP.GT.U32.AND P0, PT, R9, R8, PT ;  /* 0x000000080900720c */ /* 0x000fda0003f04070 */
        /* <DEDUP_REMOVED lines=11> */
.L_x_14:
[----:B------:R-:W-:Y:S01]  /*0950*/  IMAD.WIDE.U32 R8, R9, 0x4, R6 ;  /* 0x0000000409087825 */ /* 0x000fe200078e0006 */
[----:B------:R-:W2:Y:S04]  /*0960*/  LDG.E R13, desc[UR10][R4.64+0x4] ;  /* 0x0000040a040d7981 */ /* 0x000ea8000c1e1900 */
[----:B------:R-:W2:Y:S02]  /*0970*/  LDG.E R10, desc[UR10][R8.64] ;  /* 0x0000000a080a7981 */ /* 0x000ea4000c1e1900 */
[----:B--2---:R-:W-:-:S13]  /*0980*/  ISETP.GT.AND P0, PT, R13, R10, PT ;  /* 0x0000000a0d00720c */ /* 0x004fda0003f04270 */
[----:B------:R0:W-:Y:S04]  /*0990*/  @P0 STG.E desc[UR10][R4.64+0x4], R10 ;  /* 0x0000040a04000986 */ /* 0x0001e8000c10190a */
[----:B------:R0:W-:Y:S02]  /*09a0*/  @P0 STG.E desc[UR10][R8.64], R13 ;  /* 0x0000000d08000986 */ /* 0x0001e4000c10190a */
.L_x_13:
        /* <DEDUP_REMOVED lines=8> */
[----:B------:R-:W-:Y:S02]  /*0a30*/  IMAD.WIDE.U32 R6, R9, 0x4, R6 ;  /* 0x0000000409067825 */ /* 0x000fe400078e0006 */
[----:B------:R-:W2:Y:S04]  /*0a40*/  LDG.E R9, desc[UR10][R4.64+0x8] ;  /* 0x0000080a04097981 */ /* 0x000ea8000c1e1900 */
[----:B------:R-:W2:Y:S02]  /*0a50*/  LDG.E R8, desc[UR10][R6.64] ;  /* 0x0000000a06087981 */ /* 0x000ea4000c1e1900 */
[----:B--2---:R-:W-:-:S13]  /*0a60*/  ISETP.GE.AND P0, PT, R9, R8, PT ;  /* 0x000000080900720c */ /* 0x004fda0003f06270 */
[----:B------:R-:W-:Y:S05]  /*0a70*/  @P0 BRA `(.L_x_10) ;  /* 0x0000000000240947 */ /* 0x000fea0003800000 */
[----:B------:R2:W-:Y:S04]  /*0a80*/  STG.E desc[UR10][R4.64+0x8], R8 ;  /* 0x0000080804007986 */ /* 0x0005e8000c10190a */
[----:B------:R2:W-:Y:S01]  /*0a90*/  STG.E desc[UR10][R6.64], R9 ;  /* 0x0000000906007986 */ /* 0x0005e2000c10190a */
[----:B------:R-:W-:Y:S05]  /*0aa0*/  BRA `(.L_x_10) ;  /* 0x0000000000187947 */ /* 0x000fea0003800000 */
.L_x_15:
[----:B------:R-:W-:Y:S02]  /*0ab0*/  IMAD.WIDE.U32 R6, R9, 0x4, R6 ;  /* 0x0000000409067825 */ /* 0x000fe400078e0006 */
[----:B------:R-:W2:Y:S04]  /*0ac0*/  LDG.E R9, desc[UR10][R4.64+0x8] ;  /* 0x0000080a04097981 */ /* 0x000ea8000c1e1900 */
[----:B------:R-:W2:Y:S02]  /*0ad0*/  LDG.E R8, desc[UR10][R6.64] ;  /* 0x0000000a06087981 */ /* 0x000ea4000c1e1900 */
[----:B--2---:R-:W-:-:S13]  /*0ae0*/  ISETP.GT.AND P0, PT, R9, R8, PT ;  /* 0x000000080900720c */ /* 0x004fda0003f04270 */
[----:B------:R3:W-:Y:S04]  /*0af0*/  @P0 STG.E desc[UR10][R4.64+0x8], R8 ;  /* 0x0000080804000986 */ /* 0x0007e8000c10190a */
[----:B------:R3:W-:Y:S02]  /*0b00*/  @P0 STG.E desc[UR10][R6.64], R9 ;  /* 0x0000000906000986 */ /* 0x0007e4000c10190a */
.L_x_10:
[----:B------:R-:W-:-:S09]  /*0b10*/  UISETP.GE.U32.AND UP0, UPT, UR8, 0x4, UPT ;  /* 0x000000040800788c */ /* 0x000fd2000bf06070 */
[----:B------:R-:W-:Y:S05]  /*0b20*/  BRA.U UP0, `(.L_x_16) ;  /* 0xfffffff500687547 */ /* 0x000fea000b83ffff */
[----:B------:R-:W4:Y:S01]  /*0b30*/  LDCU UR5, c[0x0][0x388] ;  /* 0x00007100ff0577ac */ /* 0x000f220008000800 */
[----:B------:R-:W-:-:S04]  /*0b40*/  USHF.L.U32 UR4, UR4, 0x1, URZ ;  /* 0x0000000104047899 */ /* 0x000fc800080006ff */
[----:B----4-:R-:W-:-:S09]  /*0b50*/  UISETP.GT.AND UP0, UPT, UR4, UR5, UPT ;  /* 0x000000050400728c */ /* 0x010fd2000bf04270 */
[----:B------:R-:W-:Y:S05]  /*0b60*/  BRA.U !UP0, `(.L_x_17) ;  /* 0xfffffff508547547 */ /* 0x000fea000b83ffff */
[----:B------:R-:W-:Y:S05]  /*0b70*/  EXIT ;  /* 0x000000000000794d */ /* 0x000fea0003800000 */
.L_x_18:
[----:B------:R-:W-:-:S00]  /*0b80*/  BRA `(.L_x_18) ;  /* 0xfffffffc00fc7947 */ /* 0x000fc0000383ffff */
[----:B------:R-:W-:-:S00]  /*0b90*/  NOP ;  /* 0x0000000000007918 */ /* 0x000fc00000000000 */
        /* <DEDUP_REMOVED lines=14> */
.L_x_19:


//--------------------- .nv.shared.reserved.0     --------------------------
	.section	.nv.shared.reserved.0,"aw",@nobits
	.weak		__nv_reservedSMEM_offset_0_alias
	.size		__nv_reservedSMEM_offset_0_alias, 0, 64
	.other		__nv_reservedSMEM_offset_0_alias,@"STO_CUDA_RESERVED_SHARED STV_DEFAULT"
__nv_reservedSMEM_offset_0_alias:
	.zero		0
	.zero		64


//--------------------- .nv.constant0._Z11bitonic_gpuPii --------------------------
	.section	.nv.constant0._Z11bitonic_gpuPii,"a",@progbits
	.sectionflags	@""
	.align	4
.nv.constant0._Z11bitonic_gpuPii:
	.zero		908


//--------------------- SYMBOLS --------------------------

	.type		.nv.reservedSmem.offset0,@object
	.size		.nv.reservedSmem.offset0,0x4
